//
// Generated by NVIDIA NVVM Compiler
//
// Compiler Build ID: CL-36424714
// Cuda compilation tools, release 13.0, V13.0.88
// Based on NVVM 20.0.0
//

.version 9.0
.target sm_100
.address_size 64

	// .globl	_Z15hello_from_cudav
.extern .func  (.param .b32 func_retval0) vprintf
(
	.param .b64 vprintf_param_0,
	.param .b64 vprintf_param_1
)
;
.global .align 1 .b8 $str[23] = {72, 101, 108, 108, 111, 44, 32, 73, 32, 97, 109, 32, 116, 104, 114, 101, 97, 100, 32, 37, 117, 10};

.visible .entry _Z15hello_from_cudav()
{
	.local .align 8 .b8 	__local_depot0[8];
	.reg .b64 	%SP;
	.reg .b64 	%SPL;
	.reg .pred 	%p<2>;
	.reg .b32 	%r<4>;
	.reg .b64 	%rd<5>;

	mov.u64 	%SPL, __local_depot0;
	cvta.local.u64 	%SP, %SPL;
	mov.u32 	%r1, %tid.x;
	setp.gt.u32 	%p1, %r1, 7;
	@%p1 bra 	$L__BB0_2;
	add.u64 	%rd1, %SP, 0;
	add.u64 	%rd2, %SPL, 0;
	st.local.u32 	[%rd2], %r1;
	mov.u64 	%rd3, $str;
	cvta.global.u64 	%rd4, %rd3;
	{ // callseq 0, 0
	.param .b64 param0;
	st.param.b64 	[param0], %rd4;
	.param .b64 param1;
	st.param.b64 	[param1], %rd1;
	.param .b32 retval0;
	call.uni (retval0), 
	vprintf, 
	(
	param0, 
	param1
	);
	ld.param.b32 	%r2, [retval0];
	} // callseq 0
$L__BB0_2:
	ret;

}


// ===== COMPILED SASS (sm_100) =====

	.target	sm_100

	.elftype	@"ET_EXEC"


//--------------------- .note.nv.tkinfo           --------------------------
	.section	.note.nv.tkinfo,"",@"SHT_NOTE"
	.sectionflags	@"SHF_NOTE_NV_TKINFO"
	.tkinfo
        /*0018*/ 	.word	0x00000002
        /*0030*/ 	.string	""
        /*0030*/ 	.string	"ptxas"
        /*0030*/ 	.string	"Cuda compilation tools, release 13.0, V13.0.88"
        /*0030*/ 	.string	"Build cuda_13.0.r13.0/compiler.36424714_0"
        /*0030*/ 	.string	"-arch sm_100 -m 64 "



//--------------------- .note.nv.cuinfo           --------------------------
	.section	.note.nv.cuinfo,"",@"SHT_NOTE"
	.sectionflags	@"SHF_NOTE_NV_CUINFO"
        /*0018*/ 	.short	0x0002
        /*001a*/ 	.short	0x0064
        /*001c*/ 	.short	0x0082
	.zero		2


//--------------------- .nv.info                  --------------------------
	.section	.nv.info,"",@"SHT_CUDA_INFO"
	.align	4


	//----- nvinfo : EIATTR_REGCOUNT
	.align		4
        /*0000*/ 	.byte	0x04, 0x2f
        /*0002*/ 	.short	(.L_2 - .L_1)
	.align		4
.L_1:
        /*0004*/ 	.word	index@(_Z15hello_from_cudav)
        /*0008*/ 	.word	0x00000018


	//----- nvinfo : EIATTR_FRAME_SIZE
	.align		4
.L_2:
        /*000c*/ 	.byte	0x04, 0x11
        /*000e*/ 	.short	(.L_4 - .L_3)
	.align		4
.L_3:
        /*0010*/ 	.word	index@(_Z15hello_from_cudav)
        /*0014*/ 	.word	0x00000008


	//----- nvinfo : EIATTR_MIN_STACK_SIZE
	.align		4
.L_4:
        /*0018*/ 	.byte	0x04, 0x12
        /*001a*/ 	.short	(.L_6 - .L_5)
	.align		4
.L_5:
        /*001c*/ 	.word	index@(_Z15hello_from_cudav)
        /*0020*/ 	.word	0x00000008
.L_6:


//--------------------- .nv.compat                --------------------------
	.section	.nv.compat,"",@"SHT_CUDA_COMPAT_INFO"
	.align	4
        /*0000*/ 	.byte	0x02, 0x09, 0x00, 0x00, 0x02, 0x02, 0x01, 0x00, 0x02, 0x05, 0x05, 0x00, 0x03, 0x07, 0x01, 0x01
        /*0010*/ 	.byte	0x02, 0x03, 0x00, 0x00, 0x02, 0x06, 0x01, 0x00, 0x04, 0x0b, 0x08, 0x00, 0x09, 0x00, 0x00, 0x00
        /*0020*/ 	.byte	0x00, 0x00, 0x00, 0x00


//--------------------- .nv.info._Z15hello_from_cudav --------------------------
	.section	.nv.info._Z15hello_from_cudav,"",@"SHT_CUDA_INFO"
	.sectionflags	@""
	.align	4


	//----- nvinfo : EIATTR_CUDA_API_VERSION
	.align		4
        /*0000*/ 	.byte	0x04, 0x37
        /*0002*/ 	.short	(.L_8 - .L_7)
.L_7:
        /*0004*/ 	.word	0x00000082


	//----- nvinfo : EIATTR_SPARSE_MMA_MASK
	.align		4
.L_8:
        /*0008*/ 	.byte	0x03, 0x50
        /*000a*/ 	.short	0x0000


	//----- nvinfo : EIATTR_MAXREG_COUNT
	.align		4
        /*000c*/ 	.byte	0x03, 0x1b
        /*000e*/ 	.short	0x00ff


	//----- nvinfo : EIATTR_EXTERNS
	.align		4
        /*0010*/ 	.byte	0x04, 0x0f
        /*0012*/ 	.short	(.L_10 - .L_9)


	//   ....[0]....
	.align		4
.L_9:
        /*0014*/ 	.word	index@(vprintf)


	//----- nvinfo : EIATTR_MERCURY_ISA_VERSION
	.align		4
.L_10:
        /*0018*/ 	.byte	0x03, 0x5f
        /*001a*/ 	.short	0x0101


	//----- nvinfo : EIATTR_VRC_CTA_INIT_COUNT
	.align		4
        /*001c*/ 	.byte	0x02, 0x4a
	.zero		1
	.zero		1


	//----- nvinfo : EIATTR_SYSCALL_OFFSETS
	.align		4
        /*0020*/ 	.byte	0x04, 0x46
        /*0022*/ 	.short	(.L_12 - .L_11)


	//   ....[0]....
.L_11:
        /*0024*/ 	.word	0x00000100


	//----- nvinfo : EIATTR_EXIT_INSTR_OFFSETS
	.align		4
.L_12:
        /*0028*/ 	.byte	0x04, 0x1c
        /*002a*/ 	.short	(.L_14 - .L_13)


	//   ....[0]....
.L_13:
        /*002c*/ 	.word	0x00000080


	//   ....[1]....
        /*0030*/ 	.word	0x00000110


	//----- nvinfo : EIATTR_CRS_STACK_SIZE
	.align		4
.L_14:
        /*0034*/ 	.byte	0x04, 0x1e
        /*0036*/ 	.short	(.L_16 - .L_15)
.L_15:
        /*0038*/ 	.word	0x00000000


	//----- nvinfo : EIATTR_SW_WAR
	.align		4
.L_16:
        /*003c*/ 	.byte	0x04, 0x36
        /*003e*/ 	.short	(.L_18 - .L_17)
.L_17:
        /*0040*/ 	.word	0x00000008
.L_18:


//--------------------- .nv.callgraph             --------------------------
	.section	.nv.callgraph,"",@"SHT_CUDA_CALLGRAPH"
	.align	4
	.sectionentsize	8
	.align		4
        /*0000*/ 	.word	0x00000000
	.align		4
        /*0004*/ 	.word	0xffffffff
	.align		4
        /*0008*/ 	.word	index@(_Z15hello_from_cudav)
	.align		4
        /*000c*/ 	.word	index@(vprintf)
	.align		4
        /*0010*/ 	.word	0x00000000
	.align		4
        /*0014*/ 	.word	0xfffffffe
	.align		4
        /*0018*/ 	.word	0x00000000
	.align		4
        /*001c*/ 	.word	0xfffffffd
	.align		4
        /*0020*/ 	.word	0x00000000
	.align		4
        /*0024*/ 	.word	0xfffffffc


//--------------------- .nv.constant4             --------------------------
	.section	.nv.constant4,"a",@progbits
	.align	8
	.align		8
.nv.constant4:
        /*0000*/ 	.dword	vprintf
	.align		8
        /*0008*/ 	.dword	$str


//--------------------- .text._Z15hello_from_cudav --------------------------
	.section	.text._Z15hello_from_cudav,"ax",@progbits
	.align	128
        .global         _Z15hello_from_cudav
        .type           _Z15hello_from_cudav,@function
        .size           _Z15hello_from_cudav,(.L_x_2 - _Z15hello_from_cudav)
        .other          _Z15hello_from_cudav,@"STO_CUDA_ENTRY STV_DEFAULT"
_Z15hello_from_cudav:
.text._Z15hello_from_cudav:
[----:B------:R-:W0:Y:S01]  /*0000*/  LDC R1, c[0x0][0x37c] ;  /* 0x0000df00ff017b82 */ /* 0x000e220000000800 */
[----:B------:R-:W1:Y:S01]  /*0010*/  S2R R8, SR_TID.X ;  /* 0x0000000000087919 */ /* 0x000e620000002100 */
[----:B------:R-:W2:Y:S01]  /*0020*/  LDCU UR4, c[0x0][0x2f8] ;  /* 0x00005f00ff0477ac */ /* 0x000ea20008000800 */
[----:B0-----:R-:W-:Y:S01]  /*0030*/  VIADD R1, R1, 0xfffffff8 ;  /* 0xfffffff801017836 */ /* 0x001fe20000000000 */
[----:B------:R-:W0:Y:S04]  /*0040*/  LDCU UR5, c[0x0][0x2fc] ;  /* 0x00005f80ff0577ac */ /* 0x000e280008000800 */
[----:B--2---:R-:W-:-:S05]  /*0050*/  IADD3 R6, P1, PT, R1, UR4, RZ ;  /* 0x0000000401067c10 */ /* 0x004fca000ff3e0ff */
[----:B0-----:R-:W-:Y:S01]  /*0060*/  IMAD.X R7, RZ, RZ, UR5, P1 ;  /* 0x00000005ff077e24 */ /* 0x001fe200088e06ff */
[----:B-1----:R-:W-:-:S13]  /*0070*/  ISETP.GT.U32.AND P0, PT, R8, 0x7, PT ;  /* 0x000000070800780c */ /* 0x002fda0003f04070 */
[----:B------:R-:W-:Y:S05]  /*0080*/  @P0 EXIT ;  /* 0x000000000000094d */ /* 0x000fea0003800000 */
[----:B------:R-:W-:Y:S01]  /*0090*/  MOV R0, 0x0 ;  /* 0x0000000000007802 */ /* 0x000fe20000000f00 */
[----:B------:R0:W-:Y:S01]  /*00a0*/  STL [R1], R8 ;  /* 0x0000000801007387 */ /* 0x0001e20000100800 */
[----:B------:R-:W1:Y:S02]  /*00b0*/  LDCU.64 UR4, c[0x4][0x8] ;  /* 0x01000100ff0477ac */ /* 0x000e640008000a00 */
[----:B------:R0:W2:Y:S01]  /*00c0*/  LDC.64 R2, c[0x4][R0] ;  /* 0x0100000000027b82 */ /* 0x0000a20000000a00 */
[----:B-1----:R-:W-:Y:S02]  /*00d0*/  IMAD.U32 R4, RZ, RZ, UR4 ;  /* 0x00000004ff047e24 */ /* 0x002fe4000f8e00ff */
[----:B0-----:R-:W-:-:S07]  /*00e0*/  IMAD.U32 R5, RZ, RZ, UR5 ;  /* 0x00000005ff057e24 */ /* 0x001fce000f8e00ff */
[----:B------:R-:W-:-:S07]  /*00f0*/  LEPC R20, `(.L_x_0) ;  /* 0x000000001014794e */ /* 0x000fce0000000000 */
[----:B--2---:R-:W-:Y:S05]  /*0100*/  CALL.ABS.NOINC R2 ;  /* 0x0000000002007343 */ /* 0x004fea0003c00000 */
.L_x_0:
[----:B------:R-:W-:Y:S05]  /*0110*/  EXIT ;  /* 0x000000000000794d */ /* 0x000fea0003800000 */
.L_x_1:
[----:B------:R-:W-:-:S00]  /*0120*/  BRA `(.L_x_1) ;  /* 0xfffffffc00fc7947 */ /* 0x000fc0000383ffff */
[----:B------:R-:W-:-:S00]  /*0130*/  NOP ;  /* 0x0000000000007918 */ /* 0x000fc00000000000 */
        /* <DEDUP_REMOVED lines=12> */
.L_x_2:


//--------------------- .nv.global.init           --------------------------
	.section	.nv.global.init,"aw",@progbits
.nv.global.init:
	.type		$str,@object
	.size		$str,(.L_0 - $str)
$str:
        /*0000*/ 	.byte	0x48, 0x65, 0x6c, 0x6c, 0x6f, 0x2c, 0x20, 0x49, 0x20, 0x61, 0x6d, 0x20, 0x74, 0x68, 0x72, 0x65
        /*0010*/ 	.byte	0x61, 0x64, 0x20, 0x25, 0x75, 0x0a, 0x00
.L_0:


//--------------------- .nv.shared.reserved.0     --------------------------
	.section	.nv.shared.reserved.0,"aw",@nobits
	.weak		__nv_reservedSMEM_offset_0_alias
	.size		__nv_reservedSMEM_offset_0_alias, 0, 64
	.other		__nv_reservedSMEM_offset_0_alias,@"STO_CUDA_RESERVED_SHARED STV_DEFAULT"
__nv_reservedSMEM_offset_0_alias:
	.zero		0
	.zero		64


//--------------------- .nv.constant0._Z15hello_from_cudav --------------------------
	.section	.nv.constant0._Z15hello_from_cudav,"a",@progbits
	.sectionflags	@""
	.align	4
.nv.constant0._Z15hello_from_cudav:
	.zero		896


//--------------------- SYMBOLS --------------------------

	.type		.nv.reservedSmem.offset0,@object
	.size		.nv.reservedSmem.offset0,0x4
	.type		vprintf,@function
